	.headerflags	@"EF_CUDA_TEXMODE_UNIFIED EF_CUDA_64BIT_ADDRESS EF_CUDA_ACCELERATORS EF_CUDA_SM90 EF_CUDA_VIRTUAL_SM(EF_CUDA_SM90)"
	.elftype	@"ET_EXEC"


//--------------------- .nv.info                  --------------------------
	.section	.nv.info,"",@"SHT_CUDA_INFO"
	.align	4


	//----- nvinfo : EIATTR_REGCOUNT
	.align		4
        /*0000*/ 	.byte	0x04, 0x2f
        /*0002*/ 	.short	(.L_1 - .L_0)
	.align		4
.L_0:
        /*0004*/ 	.word	index@(triton_poi_fused_add_4)
        /*0008*/ 	.word	0x0000000c


	//----- nvinfo : EIATTR_MIN_STACK_SIZE
	.align		4
.L_1:
        /*000c*/ 	.byte	0x04, 0x12
        /*000e*/ 	.short	(.L_3 - .L_2)
	.align		4
.L_2:
        /*0010*/ 	.word	index@(triton_poi_fused_add_4)
        /*0014*/ 	.word	0x00000000


	//----- nvinfo : EIATTR_FRAME_SIZE
	.align		4
.L_3:
        /*0018*/ 	.byte	0x04, 0x11
        /*001a*/ 	.short	(.L_5 - .L_4)
	.align		4
.L_4:
        /*001c*/ 	.word	index@(triton_poi_fused_add_4)
        /*0020*/ 	.word	0x00000000


	//----- nvinfo : EIATTR_MIN_STACK_SIZE
	.align		4
.L_5:
        /*0024*/ 	.byte	0x04, 0x12
        /*0026*/ 	.short	(.L_7 - .L_6)
	.align		4
.L_6:
        /*0028*/ 	.word	index@(triton_poi_fused_add_4)
        /*002c*/ 	.word	0x00000000
.L_7:


//--------------------- .nv.info.triton_poi_fused_add_4 --------------------------
	.section	.nv.info.triton_poi_fused_add_4,"",@"SHT_CUDA_INFO"
	.sectionflags	@""
	.align	4


	//----- nvinfo : EIATTR_CUDA_API_VERSION
	.align		4
        /*0000*/ 	.byte	0x04, 0x37
        /*0002*/ 	.short	(.L_9 - .L_8)
.L_8:
        /*0004*/ 	.word	0x0000007c


	//----- nvinfo : EIATTR_KPARAM_INFO
	.align		4
.L_9:
        /*0008*/ 	.byte	0x04, 0x17
        /*000a*/ 	.short	(.L_11 - .L_10)
.L_10:
        /*000c*/ 	.word	0x00000000
        /*0010*/ 	.short	0x0002
        /*0012*/ 	.short	0x0010
        /*0014*/ 	.byte	0x00, 0xf0, 0x11, 0x00


	//----- nvinfo : EIATTR_KPARAM_INFO
	.align		4
.L_11:
        /*0018*/ 	.byte	0x04, 0x17
        /*001a*/ 	.short	(.L_13 - .L_12)
.L_12:
        /*001c*/ 	.word	0x00000000
        /*0020*/ 	.short	0x0001
        /*0022*/ 	.short	0x0008
        /*0024*/ 	.byte	0x00, 0xf4, 0x21, 0x00


	//----- nvinfo : EIATTR_KPARAM_INFO
	.align		4
.L_13:
        /*0028*/ 	.byte	0x04, 0x17
        /*002a*/ 	.short	(.L_15 - .L_14)
.L_14:
        /*002c*/ 	.word	0x00000000
        /*0030*/ 	.short	0x0000
        /*0032*/ 	.short	0x0000
        /*0034*/ 	.byte	0x00, 0xf4, 0x21, 0x00


	//----- nvinfo : EIATTR_SPARSE_MMA_MASK
	.align		4
.L_15:
        /*0038*/ 	.byte	0x03, 0x50
        /*003a*/ 	.short	0x0000


	//----- nvinfo : EIATTR_MAXREG_COUNT
	.align		4
        /*003c*/ 	.byte	0x03, 0x1b
        /*003e*/ 	.short	0x00ff


	//----- nvinfo : EIATTR_EXIT_INSTR_OFFSETS
	.align		4
        /*0040*/ 	.byte	0x04, 0x1c
        /*0042*/ 	.short	(.L_17 - .L_16)


	//   ....[0]....
.L_16:
        /*0044*/ 	.word	0x00000120


	//   ....[1]....
        /*0048*/ 	.word	0x00000140


	//----- nvinfo : EIATTR_REQNTID
	.align		4
.L_17:
        /*004c*/ 	.byte	0x04, 0x10
        /*004e*/ 	.short	(.L_19 - .L_18)
.L_18:
        /*0050*/ 	.word	0x00000080
        /*0054*/ 	.word	0x00000001
        /*0058*/ 	.word	0x00000001


	//----- nvinfo : EIATTR_CBANK_PARAM_SIZE
	.align		4
.L_19:
        /*005c*/ 	.byte	0x03, 0x19
        /*005e*/ 	.short	0x0014


	//----- nvinfo : EIATTR_PARAM_CBANK
	.align		4
        /*0060*/ 	.byte	0x04, 0x0a
        /*0062*/ 	.short	(.L_21 - .L_20)
	.align		4
.L_20:
        /*0064*/ 	.word	index@(.nv.constant0.triton_poi_fused_add_4)
        /*0068*/ 	.short	0x0210
        /*006a*/ 	.short	0x0014


	//----- nvinfo : EIATTR_SW_WAR
	.align		4
.L_21:
        /*006c*/ 	.byte	0x04, 0x36
        /*006e*/ 	.short	(.L_23 - .L_22)
.L_22:
        /*0070*/ 	.word	0x00000008
.L_23:


//--------------------- .nv.callgraph             --------------------------
	.section	.nv.callgraph,"",@"SHT_CUDA_CALLGRAPH"
	.align	4
	.sectionentsize	8
	.align		4
        /*0000*/ 	.word	0x00000000
	.align		4
        /*0004*/ 	.word	0xffffffff
	.align		4
        /*0008*/ 	.word	0x00000000
	.align		4
        /*000c*/ 	.word	0xfffffffe
	.align		4
        /*0010*/ 	.word	0x00000000
	.align		4
        /*0014*/ 	.word	0xfffffffd
	.align		4
        /*0018*/ 	.word	0x00000000
	.align		4
        /*001c*/ 	.word	0xfffffffc


//--------------------- .text.triton_poi_fused_add_4 --------------------------
	.section	.text.triton_poi_fused_add_4,"ax",@progbits
	.align	128
        .global         triton_poi_fused_add_4
        .type           triton_poi_fused_add_4,@function
        .size           triton_poi_fused_add_4,(.L_x_1 - triton_poi_fused_add_4)
        .other          triton_poi_fused_add_4,@"STO_CUDA_ENTRY STV_DEFAULT"
triton_poi_fused_add_4:
.text.triton_poi_fused_add_4:
[----:B------:R-:W0:Y:S02]  /*0000*/  LDC R1, c[0x0][0x28] ;  /* 0x00000a00ff017b82 */ /* 0x000e240000000800 */
[----:B------:R-:W1:Y:S01]  /*0010*/  S2R R0, SR_TID.X ;  /* 0x0000000000007919 */ /* 0x000e620000002100 */
[----:B------:R-:W2:Y:S01]  /*0020*/  LDC.64 R2, c[0x0][0x218] ;  /* 0x00008600ff027b82 */ /* 0x000ea20000000a00 */
[----:B------:R-:W-:Y:S01]  /*0030*/  CS2R R8, SRZ ;  /* 0x0000000000087805 */ /* 0x000fe2000001ff00 */
[----:B------:R-:W-:Y:S01]  /*0040*/  ULDC.64 UR4, c[0x0][0x208] ;  /* 0x0000820000047ab9 */ /* 0x000fe20000000a00 */
[----:B------:R-:W3:Y:S05]  /*0050*/  S2R R7, SR_CTAID.X ;  /* 0x0000000000077919 */ /* 0x000eea0000002500 */
[----:B------:R-:W4:Y:S01]  /*0060*/  LDC.64 R4, c[0x0][0x210] ;  /* 0x00008400ff047b82 */ /* 0x000f220000000a00 */
[----:B-1----:R-:W-:-:S04]  /*0070*/  SHF.L.U32 R0, R0, 0x1, RZ ;  /* 0x0000000100007819 */ /* 0x002fc800000006ff */
[----:B------:R-:W-:-:S04]  /*0080*/  LOP3.LUT R0, R0, 0xfe, RZ, 0xc0, !PT ;  /* 0x000000fe00007812 */ /* 0x000fc800078ec0ff */
[----:B---3--:R-:W-:-:S04]  /*0090*/  LEA R7, R7, R0, 0x8 ;  /* 0x0000000007077211 */ /* 0x008fc800078e40ff */
[C---:B------:R-:W-:Y:S01]  /*00a0*/  ISETP.GE.AND P0, PT, R7.reuse, 0x100, PT ;  /* 0x000001000700780c */ /* 0x040fe20003f06270 */
[----:B--2---:R-:W-:-:S04]  /*00b0*/  IMAD.WIDE R2, R7, 0x4, R2 ;  /* 0x0000000407027825 */ /* 0x004fc800078e0202 */
[----:B----4-:R-:W-:Y:S01]  /*00c0*/  IMAD.WIDE R4, R7, 0x4, R4 ;  /* 0x0000000407047825 */ /* 0x010fe200078e0204 */
[----:B------:R-:W-:-:S07]  /*00d0*/  CS2R R6, SRZ ;  /* 0x0000000000067805 */ /* 0x000fce000001ff00 */
[----:B------:R-:W2:Y:S04]  /*00e0*/  @!P0 LDG.E.64 R6, desc[UR4][R2.64] ;  /* 0x0000000402068981 */ /* 0x000ea8000c1e1b00 */
[----:B------:R-:W2:Y:S02]  /*00f0*/  @!P0 LDG.E.64 R8, desc[UR4][R4.64] ;  /* 0x0000000404088981 */ /* 0x000ea4000c1e1b00 */
[----:B--2---:R-:W-:Y:S01]  /*0100*/  FADD R6, R8, R6 ;  /* 0x0000000608067221 */ /* 0x004fe20000000000 */
[----:B------:R-:W-:Y:S01]  /*0110*/  FADD R7, R9, R7 ;  /* 0x0000000709077221 */ /* 0x000fe20000000000 */
[----:B------:R-:W-:Y:S06]  /*0120*/  @P0 EXIT ;  /* 0x000000000000094d */ /* 0x000fec0003800000 */
[----:B------:R-:W-:Y:S01]  /*0130*/  STG.E.64 desc[UR4][R4.64], R6 ;  /* 0x0000000604007986 */ /* 0x000fe2000c101b04 */
[----:B------:R-:W-:Y:S05]  /*0140*/  EXIT ;  /* 0x000000000000794d */ /* 0x000fea0003800000 */
.L_x_0:
[----:B------:R-:W-:-:S00]  /*0150*/  BRA `(.L_x_0) ;  /* 0xfffffffc00fc7947 */ /* 0x000fc0000383ffff */
[----:B------:R-:W-:-:S00]  /*0160*/  NOP ;  /* 0x0000000000007918 */ /* 0x000fc00000000000 */
        /* <DEDUP_REMOVED lines=9> */
.L_x_1:


//--------------------- .nv.constant0.triton_poi_fused_add_4 --------------------------
	.section	.nv.constant0.triton_poi_fused_add_4,"a",@progbits
	.sectionflags	@""
	.align	4
.nv.constant0.triton_poi_fused_add_4:
	.zero		548
